//
// Generated by NVIDIA NVVM Compiler
//
// Compiler Build ID: CL-36424714
// Cuda compilation tools, release 13.0, V13.0.88
// Based on NVVM 20.0.0
//

.version 9.0
.target sm_100
.address_size 64

	// .globl	render
.const .align 4 .f32 PI = 0f40490FEB;
.const .align 4 .f32 E = 0f402DF854;
.const .align 4 .f32 HALF_C = 0f3C8EFA41;
.const .align 4 .f32 sqrt2 = 0f3FB504F3;
.const .align 4 .f32 sqrt3 = 0f3FDDB3D7;
.const .align 4 .u32 SAND;
.const .align 4 .u32 DIRT = 1;
.const .align 4 .u32 OCEAN = 2;
.const .align 4 .u32 GRASS = 3;
.const .align 4 .u32 STONE = 4;
.const .align 4 .u32 ICE = 5;
.const .align 4 .u32 FOREST = 6;
.const .align 4 .u32 LAKE = 7;

.visible .entry render(
	.param .u64 .ptr .align 1 render_param_0,
	.param .u64 .ptr .align 1 render_param_1,
	.param .u64 .ptr .align 1 render_param_2,
	.param .u64 .ptr .align 1 render_param_3,
	.param .u64 .ptr .align 1 render_param_4,
	.param .u64 .ptr .align 1 render_param_5,
	.param .u64 .ptr .align 1 render_param_6,
	.param .u64 .ptr .align 1 render_param_7,
	.param .u64 .ptr .align 1 render_param_8,
	.param .u64 .ptr .align 1 render_param_9,
	.param .u64 .ptr .align 1 render_param_10,
	.param .u64 .ptr .align 1 render_param_11,
	.param .u64 .ptr .align 1 render_param_12
)
{
	.reg .pred 	%p<10>;
	.reg .b32 	%r<50>;
	.reg .b64 	%rd<17>;

	ld.param.u64 	%rd1, [render_param_0];
	ld.param.u64 	%rd2, [render_param_2];
	ld.param.u64 	%rd4, [render_param_11];
	ld.param.u64 	%rd3, [render_param_12];
	cvta.to.global.u64 	%rd5, %rd4;
	mov.u32 	%r7, %tid.x;
	mov.u32 	%r8, %tid.y;
	mov.u32 	%r9, %ntid.x;
	mov.u32 	%r10, %tid.z;
	mov.u32 	%r11, %ntid.y;
	mov.u32 	%r12, %ctaid.x;
	mov.u32 	%r13, %ctaid.y;
	mov.u32 	%r14, %nctaid.x;
	mov.u32 	%r15, %ctaid.z;
	mov.u32 	%r16, %nctaid.y;
	mad.lo.s32 	%r17, %r16, %r15, %r13;
	mad.lo.s32 	%r18, %r17, %r14, %r12;
	mul.lo.s32 	%r19, %r9, %r11;
	mov.u32 	%r20, %ntid.z;
	mul.lo.s32 	%r21, %r19, %r20;
	mad.lo.s32 	%r22, %r11, %r10, %r8;
	mad.lo.s32 	%r23, %r22, %r9, %r7;
	mad.lo.s32 	%r1, %r21, %r18, %r23;
	ld.global.u32 	%r2, [%rd5];
	ld.global.u32 	%r3, [%rd5+4];
	mul.lo.s32 	%r24, %r3, %r2;
	setp.ge.s32 	%p1, %r1, %r24;
	@%p1 bra 	$L__BB0_9;
	cvta.to.global.u64 	%rd6, %rd1;
	cvta.to.global.u64 	%rd7, %rd2;
	div.s32 	%r26, %r1, %r2;
	mul.lo.s32 	%r27, %r26, %r2;
	sub.s32 	%r28, %r1, %r27;
	ld.global.u32 	%r29, [%rd6];
	mul.lo.s32 	%r30, %r29, %r26;
	div.s32 	%r31, %r30, %r3;
	ld.global.u32 	%r32, [%rd6+4];
	mul.lo.s32 	%r33, %r32, %r28;
	div.s32 	%r34, %r33, %r2;
	mul.wide.s32 	%rd8, %r31, 8;
	add.s64 	%rd9, %rd7, %rd8;
	ld.global.u64 	%rd10, [%rd9];
	cvta.to.global.u64 	%rd11, %rd10;
	mul.wide.s32 	%rd12, %r34, 4;
	add.s64 	%rd13, %rd11, %rd12;
	ld.global.u32 	%r4, [%rd13];
	ld.const.u32 	%r35, [ICE];
	setp.eq.s32 	%p2, %r4, %r35;
	mov.b32 	%r49, -1;
	@%p2 bra 	$L__BB0_8;
	ld.const.u32 	%r37, [SAND];
	setp.eq.s32 	%p3, %r4, %r37;
	mov.b32 	%r49, -5171;
	@%p3 bra 	$L__BB0_8;
	ld.const.u32 	%r39, [DIRT];
	setp.eq.s32 	%p4, %r4, %r39;
	mov.b32 	%r49, -4419697;
	@%p4 bra 	$L__BB0_8;
	ld.const.u32 	%r41, [OCEAN];
	setp.eq.s32 	%p5, %r4, %r41;
	mov.b32 	%r49, -12490271;
	@%p5 bra 	$L__BB0_8;
	ld.const.u32 	%r43, [GRASS];
	setp.eq.s32 	%p6, %r4, %r43;
	mov.b32 	%r49, -7278960;
	@%p6 bra 	$L__BB0_8;
	ld.const.u32 	%r45, [STONE];
	setp.eq.s32 	%p7, %r4, %r45;
	mov.b32 	%r49, -2894893;
	@%p7 bra 	$L__BB0_8;
	ld.const.u32 	%r46, [FOREST];
	setp.eq.s32 	%p8, %r4, %r46;
	ld.const.u32 	%r47, [LAKE];
	setp.eq.s32 	%p9, %r4, %r47;
	selp.b32 	%r48, -16711681, -16777216, %p9;
	selp.b32 	%r49, -14513374, %r48, %p8;
$L__BB0_8:
	cvta.to.global.u64 	%rd14, %rd3;
	mul.wide.s32 	%rd15, %r1, 4;
	add.s64 	%rd16, %rd14, %rd15;
	st.global.u32 	[%rd16], %r49;
$L__BB0_9:
	ret;

}


// ===== COMPILED SASS (sm_100) =====

	.target	sm_100

	.elftype	@"ET_EXEC"


//--------------------- .note.nv.tkinfo           --------------------------
	.section	.note.nv.tkinfo,"",@"SHT_NOTE"
	.sectionflags	@"SHF_NOTE_NV_TKINFO"
	.tkinfo
        /*0018*/ 	.word	0x00000002
        /*0030*/ 	.string	""
        /*0030*/ 	.string	"ptxas"
        /*0030*/ 	.string	"Cuda compilation tools, release 13.0, V13.0.88"
        /*0030*/ 	.string	"Build cuda_13.0.r13.0/compiler.36424714_0"
        /*0030*/ 	.string	"-arch sm_100 -m 64 "



//--------------------- .note.nv.cuinfo           --------------------------
	.section	.note.nv.cuinfo,"",@"SHT_NOTE"
	.sectionflags	@"SHF_NOTE_NV_CUINFO"
        /*0018*/ 	.short	0x0002
        /*001a*/ 	.short	0x0064
        /*001c*/ 	.short	0x0082
	.zero		2


//--------------------- .nv.info                  --------------------------
	.section	.nv.info,"",@"SHT_CUDA_INFO"
	.align	4


	//----- nvinfo : EIATTR_REGCOUNT
	.align		4
        /*0000*/ 	.byte	0x04, 0x2f
        /*0002*/ 	.short	(.L_14 - .L_13)
	.align		4
.L_13:
        /*0004*/ 	.word	index@(render)
        /*0008*/ 	.word	0x00000015


	//----- nvinfo : EIATTR_FRAME_SIZE
	.align		4
.L_14:
        /*000c*/ 	.byte	0x04, 0x11
        /*000e*/ 	.short	(.L_16 - .L_15)
	.align		4
.L_15:
        /*0010*/ 	.word	index@(render)
        /*0014*/ 	.word	0x00000000


	//----- nvinfo : EIATTR_MIN_STACK_SIZE
	.align		4
.L_16:
        /*0018*/ 	.byte	0x04, 0x12
        /*001a*/ 	.short	(.L_18 - .L_17)
	.align		4
.L_17:
        /*001c*/ 	.word	index@(render)
        /*0020*/ 	.word	0x00000000
.L_18:


//--------------------- .nv.compat                --------------------------
	.section	.nv.compat,"",@"SHT_CUDA_COMPAT_INFO"
	.align	4
        /*0000*/ 	.byte	0x02, 0x09, 0x00, 0x00, 0x02, 0x02, 0x01, 0x00, 0x02, 0x05, 0x05, 0x00, 0x03, 0x07, 0x01, 0x01
        /*0010*/ 	.byte	0x02, 0x03, 0x00, 0x00, 0x02, 0x06, 0x01, 0x00, 0x04, 0x0b, 0x08, 0x00, 0x09, 0x00, 0x00, 0x00
        /*0020*/ 	.byte	0x00, 0x00, 0x00, 0x00


//--------------------- .nv.info.render           --------------------------
	.section	.nv.info.render,"",@"SHT_CUDA_INFO"
	.sectionflags	@""
	.align	4


	//----- nvinfo : EIATTR_CUDA_API_VERSION
	.align		4
        /*0000*/ 	.byte	0x04, 0x37
        /*0002*/ 	.short	(.L_20 - .L_19)
.L_19:
        /*0004*/ 	.word	0x00000082


	//----- nvinfo : EIATTR_KPARAM_INFO
	.align		4
.L_20:
        /*0008*/ 	.byte	0x04, 0x17
        /*000a*/ 	.short	(.L_22 - .L_21)
.L_21:
        /*000c*/ 	.word	0x00000000
        /*0010*/ 	.short	0x000c
        /*0012*/ 	.short	0x0060
        /*0014*/ 	.byte	0x00, 0xf5, 0x21, 0x00


	//----- nvinfo : EIATTR_KPARAM_INFO
	.align		4
.L_22:
        /*0018*/ 	.byte	0x04, 0x17
        /*001a*/ 	.short	(.L_24 - .L_23)
.L_23:
        /*001c*/ 	.word	0x00000000
        /*0020*/ 	.short	0x000b
        /*0022*/ 	.short	0x0058
        /*0024*/ 	.byte	0x00, 0xf5, 0x21, 0x00


	//----- nvinfo : EIATTR_KPARAM_INFO
	.align		4
.L_24:
        /*0028*/ 	.byte	0x04, 0x17
        /*002a*/ 	.short	(.L_26 - .L_25)
.L_25:
        /*002c*/ 	.word	0x00000000
        /*0030*/ 	.short	0x000a
        /*0032*/ 	.short	0x0050
        /*0034*/ 	.byte	0x00, 0xf5, 0x21, 0x00


	//----- nvinfo : EIATTR_KPARAM_INFO
	.align		4
.L_26:
        /*0038*/ 	.byte	0x04, 0x17
        /*003a*/ 	.short	(.L_28 - .L_27)
.L_27:
        /*003c*/ 	.word	0x00000000
        /*0040*/ 	.short	0x0009
        /*0042*/ 	.short	0x0048
        /*0044*/ 	.byte	0x00, 0xf5, 0x21, 0x00


	//----- nvinfo : EIATTR_KPARAM_INFO
	.align		4
.L_28:
        /*0048*/ 	.byte	0x04, 0x17
        /*004a*/ 	.short	(.L_30 - .L_29)
.L_29:
        /*004c*/ 	.word	0x00000000
        /*0050*/ 	.short	0x0008
        /*0052*/ 	.short	0x0040
        /*0054*/ 	.byte	0x00, 0xf5, 0x21, 0x00


	//----- nvinfo : EIATTR_KPARAM_INFO
	.align		4
.L_30:
        /*0058*/ 	.byte	0x04, 0x17
        /*005a*/ 	.short	(.L_32 - .L_31)
.L_31:
        /*005c*/ 	.word	0x00000000
        /*0060*/ 	.short	0x0007
        /*0062*/ 	.short	0x0038
        /*0064*/ 	.byte	0x00, 0xf5, 0x21, 0x00


	//----- nvinfo : EIATTR_KPARAM_INFO
	.align		4
.L_32:
        /*0068*/ 	.byte	0x04, 0x17
        /*006a*/ 	.short	(.L_34 - .L_33)
.L_33:
        /*006c*/ 	.word	0x00000000
        /*0070*/ 	.short	0x0006
        /*0072*/ 	.short	0x0030
        /*0074*/ 	.byte	0x00, 0xf5, 0x21, 0x00


	//----- nvinfo : EIATTR_KPARAM_INFO
	.align		4
.L_34:
        /*0078*/ 	.byte	0x04, 0x17
        /*007a*/ 	.short	(.L_36 - .L_35)
.L_35:
        /*007c*/ 	.word	0x00000000
        /*0080*/ 	.short	0x0005
        /*0082*/ 	.short	0x0028
        /*0084*/ 	.byte	0x00, 0xf5, 0x21, 0x00


	//----- nvinfo : EIATTR_KPARAM_INFO
	.align		4
.L_36:
        /*0088*/ 	.byte	0x04, 0x17
        /*008a*/ 	.short	(.L_38 - .L_37)
.L_37:
        /*008c*/ 	.word	0x00000000
        /*0090*/ 	.short	0x0004
        /*0092*/ 	.short	0x0020
        /*0094*/ 	.byte	0x00, 0xf5, 0x21, 0x00


	//----- nvinfo : EIATTR_KPARAM_INFO
	.align		4
.L_38:
        /*0098*/ 	.byte	0x04, 0x17
        /*009a*/ 	.short	(.L_40 - .L_39)
.L_39:
        /*009c*/ 	.word	0x00000000
        /*00a0*/ 	.short	0x0003
        /*00a2*/ 	.short	0x0018
        /*00a4*/ 	.byte	0x00, 0xf5, 0x21, 0x00


	//----- nvinfo : EIATTR_KPARAM_INFO
	.align		4
.L_40:
        /*00a8*/ 	.byte	0x04, 0x17
        /*00aa*/ 	.short	(.L_42 - .L_41)
.L_41:
        /*00ac*/ 	.word	0x00000000
        /*00b0*/ 	.short	0x0002
        /*00b2*/ 	.short	0x0010
        /*00b4*/ 	.byte	0x00, 0xf5, 0x21, 0x00


	//----- nvinfo : EIATTR_KPARAM_INFO
	.align		4
.L_42:
        /*00b8*/ 	.byte	0x04, 0x17
        /*00ba*/ 	.short	(.L_44 - .L_43)
.L_43:
        /*00bc*/ 	.word	0x00000000
        /*00c0*/ 	.short	0x0001
        /*00c2*/ 	.short	0x0008
        /*00c4*/ 	.byte	0x00, 0xf5, 0x21, 0x00


	//----- nvinfo : EIATTR_KPARAM_INFO
	.align		4
.L_44:
        /*00c8*/ 	.byte	0x04, 0x17
        /*00ca*/ 	.short	(.L_46 - .L_45)
.L_45:
        /*00cc*/ 	.word	0x00000000
        /*00d0*/ 	.short	0x0000
        /*00d2*/ 	.short	0x0000
        /*00d4*/ 	.byte	0x00, 0xf5, 0x21, 0x00


	//----- nvinfo : EIATTR_SPARSE_MMA_MASK
	.align		4
.L_46:
        /*00d8*/ 	.byte	0x03, 0x50
        /*00da*/ 	.short	0x0000


	//----- nvinfo : EIATTR_MAXREG_COUNT
	.align		4
        /*00dc*/ 	.byte	0x03, 0x1b
        /*00de*/ 	.short	0x00ff


	//----- nvinfo : EIATTR_MERCURY_ISA_VERSION
	.align		4
        /*00e0*/ 	.byte	0x03, 0x5f
        /*00e2*/ 	.short	0x0101


	//----- nvinfo : EIATTR_VRC_CTA_INIT_COUNT
	.align		4
        /*00e4*/ 	.byte	0x02, 0x4a
	.zero		1
	.zero		1


	//----- nvinfo : EIATTR_EXIT_INSTR_OFFSETS
	.align		4
        /*00e8*/ 	.byte	0x04, 0x1c
        /*00ea*/ 	.short	(.L_48 - .L_47)


	//   ....[0]....
.L_47:
        /*00ec*/ 	.word	0x00000190


	//   ....[1]....
        /*00f0*/ 	.word	0x00000890


	//----- nvinfo : EIATTR_CRS_STACK_SIZE
	.align		4
.L_48:
        /*00f4*/ 	.byte	0x04, 0x1e
        /*00f6*/ 	.short	(.L_50 - .L_49)
.L_49:
        /*00f8*/ 	.word	0x00000000


	//----- nvinfo : EIATTR_CBANK_PARAM_SIZE
	.align		4
.L_50:
        /*00fc*/ 	.byte	0x03, 0x19
        /*00fe*/ 	.short	0x0068


	//----- nvinfo : EIATTR_PARAM_CBANK
	.align		4
        /*0100*/ 	.byte	0x04, 0x0a
        /*0102*/ 	.short	(.L_52 - .L_51)
	.align		4
.L_51:
        /*0104*/ 	.word	index@(.nv.constant0.render)
        /*0108*/ 	.short	0x0380
        /*010a*/ 	.short	0x0068


	//----- nvinfo : EIATTR_SW_WAR
	.align		4
.L_52:
        /*010c*/ 	.byte	0x04, 0x36
        /*010e*/ 	.short	(.L_54 - .L_53)
.L_53:
        /*0110*/ 	.word	0x00000008
.L_54:


//--------------------- .nv.callgraph             --------------------------
	.section	.nv.callgraph,"",@"SHT_CUDA_CALLGRAPH"
	.align	4
	.sectionentsize	8
	.align		4
        /*0000*/ 	.word	0x00000000
	.align		4
        /*0004*/ 	.word	0xffffffff
	.align		4
        /*0008*/ 	.word	0x00000000
	.align		4
        /*000c*/ 	.word	0xfffffffe
	.align		4
        /*0010*/ 	.word	0x00000000
	.align		4
        /*0014*/ 	.word	0xfffffffd
	.align		4
        /*0018*/ 	.word	0x00000000
	.align		4
        /*001c*/ 	.word	0xfffffffc


//--------------------- .nv.constant3             --------------------------
	.section	.nv.constant3,"a",@progbits
	.align	4
.nv.constant3:
	.type		PI,@object
	.size		PI,(E - PI)
PI:
        /*0000*/ 	.byte	0xeb, 0x0f, 0x49, 0x40
	.type		E,@object
	.size		E,(HALF_C - E)
E:
        /*0004*/ 	.byte	0x54, 0xf8, 0x2d, 0x40
	.type		HALF_C,@object
	.size		HALF_C,(sqrt2 - HALF_C)
HALF_C:
        /*0008*/ 	.byte	0x41, 0xfa, 0x8e, 0x3c
	.type		sqrt2,@object
	.size		sqrt2,(sqrt3 - sqrt2)
sqrt2:
        /*000c*/ 	.byte	0xf3, 0x04, 0xb5, 0x3f
	.type		sqrt3,@object
	.size		sqrt3,(SAND - sqrt3)
sqrt3:
        /*0010*/ 	.byte	0xd7, 0xb3, 0xdd, 0x3f
	.type		SAND,@object
	.size		SAND,(DIRT - SAND)
SAND:
	.zero		4
	.type		DIRT,@object
	.size		DIRT,(OCEAN - DIRT)
DIRT:
        /*0018*/ 	.byte	0x01, 0x00, 0x00, 0x00
	.type		OCEAN,@object
	.size		OCEAN,(GRASS - OCEAN)
OCEAN:
        /*001c*/ 	.byte	0x02, 0x00, 0x00, 0x00
	.type		GRASS,@object
	.size		GRASS,(STONE - GRASS)
GRASS:
        /*0020*/ 	.byte	0x03, 0x00, 0x00, 0x00
	.type		STONE,@object
	.size		STONE,(ICE - STONE)
STONE:
        /*0024*/ 	.byte	0x04, 0x00, 0x00, 0x00
	.type		ICE,@object
	.size		ICE,(FOREST - ICE)
ICE:
        /*0028*/ 	.byte	0x05, 0x00, 0x00, 0x00
	.type		FOREST,@object
	.size		FOREST,(LAKE - FOREST)
FOREST:
        /*002c*/ 	.byte	0x06, 0x00, 0x00, 0x00
	.type		LAKE,@object
	.size		LAKE,(.L_12 - LAKE)
LAKE:
        /*0030*/ 	.byte	0x07, 0x00, 0x00, 0x00
.L_12:


//--------------------- .text.render              --------------------------
	.section	.text.render,"ax",@progbits
	.align	128
        .global         render
        .type           render,@function
        .size           render,(.L_x_3 - render)
        .other          render,@"STO_CUDA_ENTRY STV_DEFAULT"
render:
.text.render:
[----:B------:R-:W-:Y:S08]  /*0000*/  LDC R1, c[0x0][0x37c] ;  /* 0x0000df00ff017b82 */ /* 0x000ff00000000800 */
[----:B------:R-:W0:Y:S01]  /*0010*/  LDC.64 R2, c[0x0][0x3d8] ;  /* 0x0000f600ff027b82 */ /* 0x000e220000000a00 */
[----:B------:R-:W0:Y:S02]  /*0020*/  LDCU.64 UR10, c[0x0][0x358] ;  /* 0x00006b00ff0a77ac */ /* 0x000e240008000a00 */
[----:B0-----:R-:W2:Y:S04]  /*0030*/  LDG.E R0, desc[UR10][R2.64] ;  /* 0x0000000a02007981 */ /* 0x001ea8000c1e1900 */
[----:B------:R0:W2:Y:S01]  /*0040*/  LDG.E R7, desc[UR10][R2.64+0x4] ;  /* 0x0000040a02077981 */ /* 0x0000a2000c1e1900 */
[----:B------:R-:W-:Y:S01]  /*0050*/  S2UR UR4, SR_CTAID.Y ;  /* 0x00000000000479c3 */ /* 0x000fe20000002600 */
[----:B------:R-:W1:Y:S01]  /*0060*/  LDCU UR12, c[0x0][0x360] ;  /* 0x00006c00ff0c77ac */ /* 0x000e620008000800 */
[----:B------:R-:W3:Y:S01]  /*0070*/  S2R R4, SR_TID.Y ;  /* 0x0000000000047919 */ /* 0x000ee20000002200 */
[----:B------:R-:W1:Y:S01]  /*0080*/  LDCU UR13, c[0x0][0x364] ;  /* 0x00006c80ff0d77ac */ /* 0x000e620008000800 */
[----:B------:R-:W3:Y:S04]  /*0090*/  S2R R9, SR_TID.Z ;  /* 0x0000000000097919 */ /* 0x000ee80000002300 */
[----:B------:R-:W4:Y:S01]  /*00a0*/  S2UR UR7, SR_CTAID.Z ;  /* 0x00000000000779c3 */ /* 0x000f220000002700 */
[----:B------:R-:W5:Y:S01]  /*00b0*/  LDCU UR6, c[0x0][0x370] ;  /* 0x00006e00ff0677ac */ /* 0x000f620008000800 */
[----:B------:R-:W5:Y:S01]  /*00c0*/  S2R R5, SR_TID.X ;  /* 0x0000000000057919 */ /* 0x000f620000002100 */
[----:B------:R-:W4:Y:S05]  /*00d0*/  LDCU UR8, c[0x0][0x374] ;  /* 0x00006e80ff0877ac */ /* 0x000f2a0008000800 */
[----:B------:R-:W5:Y:S01]  /*00e0*/  S2UR UR5, SR_CTAID.X ;  /* 0x00000000000579c3 */ /* 0x000f620000002500 */
[----:B-1----:R-:W-:-:S07]  /*00f0*/  UIMAD UR9, UR12, UR13, URZ ;  /* 0x0000000d0c0972a4 */ /* 0x002fce000f8e02ff */
[----:B0-----:R-:W0:Y:S01]  /*0100*/  LDC R3, c[0x0][0x368] ;  /* 0x0000da00ff037b82 */ /* 0x001e220000000800 */
[----:B----4-:R-:W-:Y:S01]  /*0110*/  UIMAD UR4, UR7, UR8, UR4 ;  /* 0x00000008070472a4 */ /* 0x010fe2000f8e0204 */
[----:B---3--:R-:W-:-:S03]  /*0120*/  IMAD R2, R9, UR13, R4 ;  /* 0x0000000d09027c24 */ /* 0x008fc6000f8e0204 */
[----:B-----5:R-:W-:Y:S01]  /*0130*/  UIMAD UR4, UR4, UR6, UR5 ;  /* 0x00000006040472a4 */ /* 0x020fe2000f8e0205 */
[----:B------:R-:W-:Y:S02]  /*0140*/  IMAD R2, R2, UR12, R5 ;  /* 0x0000000c02027c24 */ /* 0x000fe4000f8e0205 */
[----:B0-----:R-:W-:-:S04]  /*0150*/  IMAD R3, R3, UR9, RZ ;  /* 0x0000000903037c24 */ /* 0x001fc8000f8e02ff */
[----:B------:R-:W-:Y:S02]  /*0160*/  IMAD R3, R3, UR4, R2 ;  /* 0x0000000403037c24 */ /* 0x000fe4000f8e0202 */
[----:B--2---:R-:W-:-:S05]  /*0170*/  IMAD R4, R0, R7, RZ ;  /* 0x0000000700047224 */ /* 0x004fca00078e02ff */
[----:B------:R-:W-:-:S13]  /*0180*/  ISETP.GE.AND P0, PT, R3, R4, PT ;  /* 0x000000040300720c */ /* 0x000fda0003f06270 */
[----:B------:R-:W-:Y:S05]  /*0190*/  @P0 EXIT ;  /* 0x000000000000094d */ /* 0x000fea0003800000 */
[----:B------:R-:W0:Y:S01]  /*01a0*/  LDC.64 R4, c[0x0][0x380] ;  /* 0x0000e000ff047b82 */ /* 0x000e220000000a00 */
[-C--:B------:R-:W-:Y:S01]  /*01b0*/  IABS R2, R0.reuse ;  /* 0x0000000000027213 */ /* 0x080fe20000000000 */
[----:B------:R-:W1:Y:S01]  /*01c0*/  LDCU UR4, c[0x3][0x28] ;  /* 0x00c00500ff0477ac */ /* 0x000e620008000800 */
[----:B0-----:R-:W2:Y:S02]  /*01d0*/  LDG.E R8, desc[UR10][R4.64] ;  /* 0x0000000a04087981 */ /* 0x001ea4000c1e1900 */
[----:B------:R-:W0:Y:S01]  /*01e0*/  I2F.RP R9, R2 ;  /* 0x0000000200097306 */ /* 0x000e220000209400 */
[----:B------:R-:W-:Y:S02]  /*01f0*/  IABS R12, R0 ;  /* 0x00000000000c7213 */ /* 0x000fe40000000000 */
[----:B------:R-:W-:-:S05]  /*0200*/  IABS R14, R7 ;  /* 0x00000007000e7213 */ /* 0x000fca0000000000 */
[----:B0-----:R-:W0:Y:S02]  /*0210*/  MUFU.RCP R9, R9 ;  /* 0x0000000900097308 */ /* 0x001e240000001000 */
[----:B0-----:R-:W-:Y:S01]  /*0220*/  VIADD R10, R9, 0xffffffe ;  /* 0x0ffffffe090a7836 */ /* 0x001fe20000000000 */
[----:B------:R-:W-:-:S05]  /*0230*/  IABS R9, R3 ;  /* 0x0000000300097213 */ /* 0x000fca0000000000 */
[----:B------:R0:W3:Y:S02]  /*0240*/  F2I.FTZ.U32.TRUNC.NTZ R11, R10 ;  /* 0x0000000a000b7305 */ /* 0x0000e4000021f000 */
[----:B0-----:R-:W-:Y:S02]  /*0250*/  IMAD.MOV.U32 R10, RZ, RZ, RZ ;  /* 0x000000ffff0a7224 */ /* 0x001fe400078e00ff */
[----:B---3--:R-:W-:-:S04]  /*0260*/  IMAD.MOV R13, RZ, RZ, -R11 ;  /* 0x000000ffff0d7224 */ /* 0x008fc800078e0a0b */
[----:B------:R-:W-:-:S04]  /*0270*/  IMAD R13, R13, R2, RZ ;  /* 0x000000020d0d7224 */ /* 0x000fc800078e02ff */
[----:B------:R-:W-:Y:S01]  /*0280*/  IMAD.HI.U32 R6, R11, R13, R10 ;  /* 0x0000000d0b067227 */ /* 0x000fe200078e000a */
[----:B------:R-:W-:-:S03]  /*0290*/  IADD3 R10, PT, PT, RZ, -R12, RZ ;  /* 0x8000000cff0a7210 */ /* 0x000fc60007ffe0ff */
[----:B------:R-:W-:Y:S02]  /*02a0*/  IMAD.MOV.U32 R12, RZ, RZ, R14 ;  /* 0x000000ffff0c7224 */ /* 0x000fe400078e000e */
[----:B------:R-:W-:Y:S02]  /*02b0*/  IMAD.HI.U32 R11, R6, R9, RZ ;  /* 0x00000009060b7227 */ /* 0x000fe400078e00ff */
[----:B------:R-:W0:Y:S02]  /*02c0*/  I2F.RP R13, R12 ;  /* 0x0000000c000d7306 */ /* 0x000e240000209400 */
[----:B------:R-:W-:-:S05]  /*02d0*/  IMAD R9, R11, R10, R9 ;  /* 0x0000000a0b097224 */ /* 0x000fca00078e0209 */
[----:B------:R-:W-:Y:S01]  /*02e0*/  ISETP.GT.U32.AND P1, PT, R2, R9, PT ;  /* 0x000000090200720c */ /* 0x000fe20003f24070 */
[----:B0-----:R-:W0:-:S12]  /*02f0*/  MUFU.RCP R13, R13 ;  /* 0x0000000d000d7308 */ /* 0x001e180000001000 */
[----:B------:R-:W-:Y:S01]  /*0300*/  @!P1 IMAD.IADD R9, R9, 0x1, -R2 ;  /* 0x0000000109099824 */ /* 0x000fe200078e0a02 */
[----:B------:R-:W-:-:S04]  /*0310*/  @!P1 IADD3 R11, PT, PT, R11, 0x1, RZ ;  /* 0x000000010b0b9810 */ /* 0x000fc80007ffe0ff */
[----:B------:R-:W-:Y:S02]  /*0320*/  ISETP.GE.U32.AND P0, PT, R9, R2, PT ;  /* 0x000000020900720c */ /* 0x000fe40003f06070 */
[----:B------:R-:W-:-:S04]  /*0330*/  LOP3.LUT R9, R3, R0, RZ, 0x3c, !PT ;  /* 0x0000000003097212 */ /* 0x000fc800078e3cff */
[----:B------:R-:W-:Y:S01]  /*0340*/  ISETP.GE.AND P2, PT, R9, RZ, PT ;  /* 0x000000ff0900720c */ /* 0x000fe20003f46270 */
[----:B0-----:R-:W-:-:S04]  /*0350*/  VIADD R15, R13, 0xffffffe ;  /* 0x0ffffffe0d0f7836 */ /* 0x001fc80000000000 */
[----:B------:R-:W0:Y:S02]  /*0360*/  F2I.FTZ.U32.TRUNC.NTZ R9, R15 ;  /* 0x0000000f00097305 */ /* 0x000e24000021f000 */
[----:B------:R-:W-:Y:S01]  /*0370*/  @P0 VIADD R11, R11, 0x1 ;  /* 0x000000010b0b0836 */ /* 0x000fe20000000000 */
[----:B------:R-:W-:-:S03]  /*0380*/  ISETP.NE.AND P0, PT, R0, RZ, PT ;  /* 0x000000ff0000720c */ /* 0x000fc60003f05270 */
[----:B------:R-:W-:Y:S01]  /*0390*/  IMAD.MOV.U32 R14, RZ, RZ, R11 ;  /* 0x000000ffff0e7224 */ /* 0x000fe200078e000b */
[----:B------:R-:W-:-:S03]  /*03a0*/  LOP3.LUT R11, RZ, R0, RZ, 0x33, !PT ;  /* 0x00000000ff0b7212 */ /* 0x000fc600078e33ff */
[----:B------:R-:W-:-:S05]  /*03b0*/  @!P2 IMAD.MOV R14, RZ, RZ, -R14 ;  /* 0x000000ffff0ea224 */ /* 0x000fca00078e0a0e */
[----:B------:R-:W-:Y:S02]  /*03c0*/  SEL R13, R11, R14, !P0 ;  /* 0x0000000e0b0d7207 */ /* 0x000fe40004000000 */
[----:B0-----:R-:W-:Y:S01]  /*03d0*/  IADD3 R17, PT, PT, RZ, -R9, RZ ;  /* 0x80000009ff117210 */ /* 0x001fe20007ffe0ff */
[----:B------:R0:W3:Y:S04]  /*03e0*/  LDG.E R14, desc[UR10][R4.64+0x4] ;  /* 0x0000040a040e7981 */ /* 0x0000e8000c1e1900 */
[----:B------:R-:W-:Y:S01]  /*03f0*/  IMAD R15, R17, R12, RZ ;  /* 0x0000000c110f7224 */ /* 0x000fe200078e02ff */
[----:B------:R-:W-:Y:S01]  /*0400*/  IABS R18, R7 ;  /* 0x0000000700127213 */ /* 0x000fe20000000000 */
[----:B0-----:R-:W0:Y:S01]  /*0410*/  LDC.64 R4, c[0x0][0x390] ;  /* 0x0000e400ff047b82 */ /* 0x001e220000000a00 */
[----:B--2---:R-:W-:-:S02]  /*0420*/  IMAD R16, R13, R8, RZ ;  /* 0x000000080d107224 */ /* 0x004fc400078e02ff */
[----:B------:R-:W-:-:S03]  /*0430*/  IMAD.MOV.U32 R8, RZ, RZ, RZ ;  /* 0x000000ffff087224 */ /* 0x000fc600078e00ff */
[----:B------:R-:W-:Y:S01]  /*0440*/  IABS R17, R16 ;  /* 0x0000001000117213 */ /* 0x000fe20000000000 */
[----:B------:R-:W-:-:S03]  /*0450*/  IMAD.HI.U32 R8, R9, R15, R8 ;  /* 0x0000000f09087227 */ /* 0x000fc600078e0008 */
[----:B------:R-:W-:Y:S01]  /*0460*/  MOV R9, R17 ;  /* 0x0000001100097202 */ /* 0x000fe20000000f00 */
[----:B------:R-:W-:-:S04]  /*0470*/  IMAD.MOV R15, RZ, RZ, -R18 ;  /* 0x000000ffff0f7224 */ /* 0x000fc800078e0a12 */
[----:B------:R-:W-:-:S04]  /*0480*/  IMAD.HI.U32 R8, R8, R9, RZ ;  /* 0x0000000908087227 */ /* 0x000fc800078e00ff */
[----:B------:R-:W-:-:S05]  /*0490*/  IMAD R9, R8, R15, R9 ;  /* 0x0000000f08097224 */ /* 0x000fca00078e0209 */
[----:B------:R-:W-:Y:S02]  /*04a0*/  ISETP.GT.U32.AND P3, PT, R12, R9, PT ;  /* 0x000000090c00720c */ /* 0x000fe40003f64070 */
[----:B------:R-:W-:-:S11]  /*04b0*/  LOP3.LUT R16, R16, R7, RZ, 0x3c, !PT ;  /* 0x0000000710107212 */ /* 0x000fd600078e3cff */
[----:B------:R-:W-:-:S05]  /*04c0*/  @!P3 IMAD.IADD R9, R9, 0x1, -R12 ;  /* 0x000000010909b824 */ /* 0x000fca00078e0a0c */
[----:B------:R-:W-:Y:S01]  /*04d0*/  ISETP.GE.U32.AND P1, PT, R9, R12, PT ;  /* 0x0000000c0900720c */ /* 0x000fe20003f26070 */
[----:B------:R-:W-:Y:S01]  /*04e0*/  @!P3 VIADD R8, R8, 0x1 ;  /* 0x000000010808b836 */ /* 0x000fe20000000000 */
[----:B------:R-:W-:Y:S02]  /*04f0*/  ISETP.GE.AND P2, PT, R16, RZ, PT ;  /* 0x000000ff1000720c */ /* 0x000fe40003f46270 */
[----:B------:R-:W-:-:S09]  /*0500*/  ISETP.NE.AND P3, PT, R7, RZ, PT ;  /* 0x000000ff0700720c */ /* 0x000fd20003f65270 */
[----:B------:R-:W-:-:S05]  /*0510*/  @P1 IADD3 R8, PT, PT, R8, 0x1, RZ ;  /* 0x0000000108081810 */ /* 0x000fca0007ffe0ff */
[----:B------:R-:W-:Y:S01]  /*0520*/  @!P2 IMAD.MOV R8, RZ, RZ, -R8 ;  /* 0x000000ffff08a224 */ /* 0x000fe200078e0a08 */
[----:B------:R-:W-:-:S05]  /*0530*/  @!P3 LOP3.LUT R8, RZ, R7, RZ, 0x33, !PT ;  /* 0x00000007ff08b212 */ /* 0x000fca00078e33ff */
[----:B0-----:R-:W-:-:S06]  /*0540*/  IMAD.WIDE R4, R8, 0x8, R4 ;  /* 0x0000000808047825 */ /* 0x001fcc00078e0204 */
[----:B------:R-:W2:Y:S01]  /*0550*/  LDG.E.64 R4, desc[UR10][R4.64] ;  /* 0x0000000a04047981 */ /* 0x000ea2000c1e1b00 */
[----:B------:R-:W-:-:S04]  /*0560*/  IMAD.MOV R13, RZ, RZ, -R13 ;  /* 0x000000ffff0d7224 */ /* 0x000fc800078e0a0d */
[----:B------:R-:W-:-:S04]  /*0570*/  IMAD R7, R0, R13, R3 ;  /* 0x0000000d00077224 */ /* 0x000fc800078e0203 */
[----:B---3--:R-:W-:-:S05]  /*0580*/  IMAD R7, R7, R14, RZ ;  /* 0x0000000e07077224 */ /* 0x008fca00078e02ff */
[----:B------:R-:W-:-:S05]  /*0590*/  IABS R13, R7 ;  /* 0x00000007000d7213 */ /* 0x000fca0000000000 */
[----:B------:R-:W-:-:S04]  /*05a0*/  IMAD.HI.U32 R9, R6, R13, RZ ;  /* 0x0000000d06097227 */ /* 0x000fc800078e00ff */
[----:B------:R-:W-:-:S05]  /*05b0*/  IMAD R13, R9, R10, R13 ;  /* 0x0000000a090d7224 */ /* 0x000fca00078e020d */
[----:B------:R-:W-:Y:S02]  /*05c0*/  ISETP.GT.U32.AND P2, PT, R2, R13, PT ;  /* 0x0000000d0200720c */ /* 0x000fe40003f44070 */
[----:B------:R-:W-:-:S11]  /*05d0*/  LOP3.LUT R0, R7, R0, RZ, 0x3c, !PT ;  /* 0x0000000007007212 */ /* 0x000fd600078e3cff */
[----:B------:R-:W-:-:S04]  /*05e0*/  @!P2 IADD3 R13, PT, PT, R13, -R2, RZ ;  /* 0x800000020d0da210 */ /* 0x000fc80007ffe0ff */
[----:B------:R-:W-:Y:S02]  /*05f0*/  ISETP.GE.U32.AND P1, PT, R13, R2, PT ;  /* 0x000000020d00720c */ /* 0x000fe40003f26070 */
[----:B------:R-:W-:Y:S01]  /*0600*/  ISETP.GE.AND P3, PT, R0, RZ, PT ;  /* 0x000000ff0000720c */ /* 0x000fe20003f66270 */
[----:B------:R-:W-:-:S10]  /*0610*/  @!P2 VIADD R9, R9, 0x1 ;  /* 0x000000010909a836 */ /* 0x000fd40000000000 */
[----:B------:R-:W-:-:S05]  /*0620*/  @P1 VIADD R9, R9, 0x1 ;  /* 0x0000000109091836 */ /* 0x000fca0000000000 */
[----:B------:R-:W-:-:S04]  /*0630*/  @!P3 IADD3 R9, PT, PT, -R9, RZ, RZ ;  /* 0x000000ff0909b210 */ /* 0x000fc80007ffe1ff */
[----:B------:R-:W-:-:S05]  /*0640*/  SEL R9, R11, R9, !P0 ;  /* 0x000000090b097207 */ /* 0x000fca0004000000 */
[----:B--2---:R-:W-:-:S06]  /*0650*/  IMAD.WIDE R4, R9, 0x4, R4 ;  /* 0x0000000409047825 */ /* 0x004fcc00078e0204 */
[----:B------:R-:W1:Y:S01]  /*0660*/  LDG.E R5, desc[UR10][R4.64] ;  /* 0x0000000a04057981 */ /* 0x000e62000c1e1900 */
[----:B------:R-:W-:Y:S01]  /*0670*/  BSSY.RECONVERGENT B0, `(.L_x_0) ;  /* 0x000001e000007945 */ /* 0x000fe20003800200 */
[----:B------:R-:W-:Y:S01]  /*0680*/  IMAD.MOV.U32 R7, RZ, RZ, -0x1 ;  /* 0xffffffffff077424 */ /* 0x000fe200078e00ff */
[----:B-1----:R-:W-:-:S13]  /*0690*/  ISETP.NE.AND P0, PT, R5, UR4, PT ;  /* 0x0000000405007c0c */ /* 0x002fda000bf05270 */
[----:B------:R-:W-:Y:S05]  /*06a0*/  @!P0 BRA `(.L_x_1) ;  /* 0x0000000000688947 */ /* 0x000fea0003800000 */
[----:B------:R-:W0:Y:S01]  /*06b0*/  LDCU UR4, c[0x3][0x14] ;  /* 0x00c00280ff0477ac */ /* 0x000e220008000800 */
[----:B------:R-:W-:Y:S01]  /*06c0*/  IMAD.MOV.U32 R7, RZ, RZ, -0x1433 ;  /* 0xffffebcdff077424 */ /* 0x000fe200078e00ff */
[----:B0-----:R-:W-:-:S13]  /*06d0*/  ISETP.NE.AND P0, PT, R5, UR4, PT ;  /* 0x0000000405007c0c */ /* 0x001fda000bf05270 */
[----:B------:R-:W-:Y:S05]  /*06e0*/  @!P0 BRA `(.L_x_1) ;  /* 0x0000000000588947 */ /* 0x000fea0003800000 */
[----:B------:R-:W0:Y:S01]  /*06f0*/  LDCU UR4, c[0x3][0x18] ;  /* 0x00c00300ff0477ac */ /* 0x000e220008000800 */
[----:B------:R-:W-:Y:S02]  /*0700*/  MOV R7, 0xffbc8f8f ;  /* 0xffbc8f8f00077802 */ /* 0x000fe40000000f00 */
[----:B0-----:R-:W-:-:S13]  /*0710*/  ISETP.NE.AND P0, PT, R5, UR4, PT ;  /* 0x0000000405007c0c */ /* 0x001fda000bf05270 */
[----:B------:R-:W-:Y:S05]  /*0720*/  @!P0 BRA `(.L_x_1) ;  /* 0x0000000000488947 */ /* 0x000fea0003800000 */
[----:B------:R-:W0:Y:S01]  /*0730*/  LDCU UR4, c[0x3][0x1c] ;  /* 0x00c00380ff0477ac */ /* 0x000e220008000800 */
[----:B------:R-:W-:Y:S01]  /*0740*/  IMAD.MOV.U32 R7, RZ, RZ, -0xbe961f ;  /* 0xff4169e1ff077424 */ /* 0x000fe200078e00ff */
        /* <DEDUP_REMOVED lines=9> */
[----:B------:R-:W0:Y:S01]  /*07e0*/  @P0 LDC R2, c[0x3][0x30] ;  /* 0x00c00c00ff020b82 */ /* 0x000e220000000800 */
[----:B------:R-:W-:-:S07]  /*07f0*/  @P0 MOV R4, 0xff00ffff ;  /* 0xff00ffff00040802 */ /* 0x000fce0000000f00 */
[----:B------:R-:W1:Y:S01]  /*0800*/  @P0 LDC R0, c[0x3][0x2c] ;  /* 0x00c00b00ff000b82 */ /* 0x000e620000000800 */
[C---:B0-----:R-:W-:Y:S02]  /*0810*/  @P0 ISETP.NE.AND P2, PT, R5.reuse, R2, PT ;  /* 0x000000020500020c */ /* 0x041fe40003f45270 */
[----:B-1----:R-:W-:Y:S02]  /*0820*/  @P0 ISETP.NE.AND P1, PT, R5, R0, PT ;  /* 0x000000000500020c */ /* 0x002fe40003f25270 */
[----:B------:R-:W-:-:S04]  /*0830*/  @P0 SEL R0, R4, 0xff000000, !P2 ;  /* 0xff00000004000807 */ /* 0x000fc80005000000 */
[----:B------:R-:W-:-:S07]  /*0840*/  @P0 SEL R7, R0, 0xff228b22, P1 ;  /* 0xff228b2200070807 */ /* 0x000fce0000800000 */
.L_x_1:
[----:B------:R-:W-:Y:S05]  /*0850*/  BSYNC.RECONVERGENT B0 ;  /* 0x0000000000007941 */ /* 0x000fea0003800200 */
.L_x_0:
[----:B------:R-:W0:Y:S02]  /*0860*/  LDC.64 R4, c[0x0][0x3e0] ;  /* 0x0000f800ff047b82 */ /* 0x000e240000000a00 */
[----:B0-----:R-:W-:-:S05]  /*0870*/  IMAD.WIDE R2, R3, 0x4, R4 ;  /* 0x0000000403027825 */ /* 0x001fca00078e0204 */
[----:B------:R-:W-:Y:S01]  /*0880*/  STG.E desc[UR10][R2.64], R7 ;  /* 0x0000000702007986 */ /* 0x000fe2000c10190a */
[----:B------:R-:W-:Y:S05]  /*0890*/  EXIT ;  /* 0x000000000000794d */ /* 0x000fea0003800000 */
.L_x_2:
[----:B------:R-:W-:-:S00]  /*08a0*/  BRA `(.L_x_2) ;  /* 0xfffffffc00fc7947 */ /* 0x000fc0000383ffff */
[----:B------:R-:W-:-:S00]  /*08b0*/  NOP ;  /* 0x0000000000007918 */ /* 0x000fc00000000000 */
        /* <DEDUP_REMOVED lines=12> */
.L_x_3:


//--------------------- .nv.shared.reserved.0     --------------------------
	.section	.nv.shared.reserved.0,"aw",@nobits
	.weak		__nv_reservedSMEM_offset_0_alias
	.size		__nv_reservedSMEM_offset_0_alias, 0, 64
	.other		__nv_reservedSMEM_offset_0_alias,@"STO_CUDA_RESERVED_SHARED STV_DEFAULT"
__nv_reservedSMEM_offset_0_alias:
	.zero		0
	.zero		64


//--------------------- .nv.constant0.render      --------------------------
	.section	.nv.constant0.render,"a",@progbits
	.sectionflags	@""
	.align	4
.nv.constant0.render:
	.zero		1000


//--------------------- SYMBOLS --------------------------

	.type		.nv.reservedSmem.offset0,@object
	.size		.nv.reservedSmem.offset0,0x4
